
	.version 1.4
	.target sm_11, map_f64_to_f32
	// compiled with /usr/local/cuda-5.5/open64/lib//be
	// nvopencc 4.0 built on 2011-05-12

	//-----------------------------------------------------------
	// Compiling /tmp/tmpxft_0000506b_00000000-7_kcore.cpp3.i (/tmp/ccBI#.8yGA2t)
	//-----------------------------------------------------------

	//-----------------------------------------------------------
	// Options:
	//-----------------------------------------------------------
	//  Target:ptx, ISA:sm_11, Endian:little, Pointer Size:64
	//  -O3	(Optimization level)
	//  -g0	(Debug level)
	//  -m2	(Report advisories)
	//-----------------------------------------------------------

	.file	1	"<command-line>"
	.file	2	"/tmp/tmpxft_0000506b_00000000-6_kcore.cudafe2.gpu"
	.file	3	"../../gpu_bench/cudalib/cudaGraph.h"
	.file	4	"/usr/lib/gcc/x86_64-linux-gnu/4.4.7/include/stddef.h"
	.file	5	"/usr/local/cuda/bin/../include/crt/device_runtime.h"
	.file	6	"/usr/local/cuda/bin/../include/host_defines.h"
	.file	7	"/usr/local/cuda/bin/../include/builtin_types.h"
	.file	8	"/usr/local/cuda/bin/../include/device_types.h"
	.file	9	"/usr/local/cuda/bin/../include/driver_types.h"
	.file	10	"/usr/local/cuda/bin/../include/surface_types.h"
	.file	11	"/usr/local/cuda/bin/../include/texture_types.h"
	.file	12	"/usr/local/cuda/bin/../include/vector_types.h"
	.file	13	"/usr/local/cuda/bin/../include/device_launch_parameters.h"
	.file	14	"/usr/local/cuda/bin/../include/crt/storage_class.h"
	.file	15	"/usr/include/x86_64-linux-gnu/bits/types.h"
	.file	16	"/usr/include/time.h"
	.file	17	"/usr/include/stdint.h"
	.file	18	"/usr/local/cuda/bin/../include/sm_11_atomic_functions.h"
	.file	19	"kcore.cu"
	.file	20	"/usr/local/cuda/bin/../include/common_functions.h"
	.file	21	"/usr/local/cuda/bin/../include/math_functions.h"
	.file	22	"/usr/local/cuda/bin/../include/math_constants.h"
	.file	23	"/usr/local/cuda/bin/../include/device_functions.h"
	.file	24	"/usr/local/cuda/bin/../include/sm_12_atomic_functions.h"
	.file	25	"/usr/local/cuda/bin/../include/sm_13_double_functions.h"
	.file	26	"/usr/local/cuda/bin/../include/sm_20_atomic_functions.h"
	.file	27	"/usr/local/cuda/bin/../include/sm_20_intrinsics.h"
	.file	28	"/usr/local/cuda/bin/../include/surface_functions.h"
	.file	29	"/usr/local/cuda/bin/../include/texture_fetch_functions.h"
	.file	30	"/usr/local/cuda/bin/../include/math_functions_dbl_ptx1.h"


	.entry _Z10initializePjPbS0_9cudaGraph (
		.param .u64 __cudaparm__Z10initializePjPbS0_9cudaGraph_d_graph_property,
		.param .u64 __cudaparm__Z10initializePjPbS0_9cudaGraph_d_rml,
		.param .u64 __cudaparm__Z10initializePjPbS0_9cudaGraph_d_flag,
		.param .align 8 .b8 __cudaparm__Z10initializePjPbS0_9cudaGraph_graph[32])
	{
	.reg .u16 %rh<6>;
	.reg .u32 %r<8>;
	.reg .u64 %rd<14>;
	.reg .pred %p<3>;
	.loc	19	17	0
$LDWbegin__Z10initializePjPbS0_9cudaGraph:
	mov.u16 	%rh1, %ctaid.x;
	mov.u16 	%rh2, %ntid.x;
	mul.wide.u16 	%r1, %rh1, %rh2;
	cvt.u32.u16 	%r2, %tid.x;
	add.u32 	%r3, %r2, %r1;
	cvt.u64.u32 	%rd1, %r3;
	ld.param.u64 	%rd2, [__cudaparm__Z10initializePjPbS0_9cudaGraph_graph+16];
	setp.le.u64 	%p1, %rd2, %rd1;
	@%p1 bra 	$Lt_0_1026;
	.loc	19	22	0
	ld.param.u64 	%rd3, [__cudaparm__Z10initializePjPbS0_9cudaGraph_graph+0];
	mul.lo.u64 	%rd4, %rd1, 8;
	add.u64 	%rd5, %rd3, %rd4;
	ld.global.u32 	%r4, [%rd5+8];
	ld.global.u32 	%r5, [%rd5+0];
	sub.u32 	%r6, %r4, %r5;
	ld.param.u64 	%rd6, [__cudaparm__Z10initializePjPbS0_9cudaGraph_d_graph_property];
	mul.lo.u64 	%rd7, %rd1, 4;
	add.u64 	%rd8, %rd6, %rd7;
	st.global.u32 	[%rd8+0], %r6;
	.loc	19	23	0
	mov.s16 	%rh3, 0;
	ld.param.u64 	%rd9, [__cudaparm__Z10initializePjPbS0_9cudaGraph_d_rml];
	add.u64 	%rd10, %rd9, %rd1;
	st.global.s8 	[%rd10+0], %rh3;
	.loc	19	24	0
	mov.s16 	%rh4, 0;
	ld.param.u64 	%rd11, [__cudaparm__Z10initializePjPbS0_9cudaGraph_d_flag];
	add.u64 	%rd12, %rd11, %rd1;
	st.global.s8 	[%rd12+0], %rh4;
$Lt_0_1026:
	.loc	19	26	0
	exit;
$LDWend__Z10initializePjPbS0_9cudaGraph:
	} // _Z10initializePjPbS0_9cudaGraph

	.entry _Z6kernelPjPbS0_9cudaGraph (
		.param .u64 __cudaparm__Z6kernelPjPbS0_9cudaGraph_vplist,
		.param .u64 __cudaparm__Z6kernelPjPbS0_9cudaGraph_rmlist,
		.param .u64 __cudaparm__Z6kernelPjPbS0_9cudaGraph_flaglist,
		.param .align 8 .b8 __cudaparm__Z6kernelPjPbS0_9cudaGraph_graph[32])
	{
	.reg .u16 %rh<5>;
	.reg .u32 %r<11>;
	.reg .u64 %rd<24>;
	.reg .pred %p<7>;
	.loc	19	32	0
$LDWbegin__Z6kernelPjPbS0_9cudaGraph:
	mov.u16 	%rh1, %ctaid.x;
	mov.u16 	%rh2, %ntid.x;
	mul.wide.u16 	%r1, %rh1, %rh2;
	cvt.u32.u16 	%r2, %tid.x;
	add.u32 	%r3, %r2, %r1;
	cvt.u64.u32 	%rd1, %r3;
	ld.param.u64 	%rd2, [__cudaparm__Z6kernelPjPbS0_9cudaGraph_graph+16];
	setp.gt.u64 	%p1, %rd2, %rd1;
	@%p1 bra 	$Lt_1_3586;
	bra.uni 	$LBB12__Z6kernelPjPbS0_9cudaGraph;
$Lt_1_3586:
	.loc	19	36	0
	ld.param.u64 	%rd3, [__cudaparm__Z6kernelPjPbS0_9cudaGraph_flaglist];
	add.u64 	%rd4, %rd3, %rd1;
	ld.global.s8 	%r4, [%rd4+0];
	mov.u32 	%r5, 0;
	setp.eq.s32 	%p2, %r4, %r5;
	@%p2 bra 	$LBB12__Z6kernelPjPbS0_9cudaGraph;
	.loc	19	42	0
	ld.param.u64 	%rd5, [__cudaparm__Z6kernelPjPbS0_9cudaGraph_graph+0];
	mul.lo.u64 	%rd6, %rd1, 8;
	add.u64 	%rd7, %rd5, %rd6;
	ld.global.u64 	%rd8, [%rd7+0];
	.loc	19	43	0
	ld.global.u64 	%rd9, [%rd7+8];
	setp.ge.u64 	%p3, %rd8, %rd9;
	@%p3 bra 	$Lt_1_4610;
	sub.u64 	%rd10, %rd9, %rd8;
	ld.param.u64 	%rd11, [__cudaparm__Z6kernelPjPbS0_9cudaGraph_graph+8];
	mul.lo.u64 	%rd12, %rd8, 8;
	add.u64 	%rd13, %rd11, %rd12;
	mul.lo.u64 	%rd14, %rd9, 8;
	add.u64 	%rd15, %rd11, %rd14;
	ld.param.u64 	%rd16, [__cudaparm__Z6kernelPjPbS0_9cudaGraph_rmlist];
	mov.s64 	%rd17, %rd10;
$Lt_1_5122:
 //<loop> Loop body line 43, nesting depth: 1, estimated iterations: unknown
	.loc	19	46	0
	ld.global.u64 	%rd18, [%rd13+0];
	.loc	19	43	0
	ld.param.u64 	%rd16, [__cudaparm__Z6kernelPjPbS0_9cudaGraph_rmlist];
	.loc	19	46	0
	add.u64 	%rd19, %rd18, %rd16;
	ld.global.s8 	%r6, [%rd19+0];
	mov.u32 	%r7, 0;
	setp.ne.s32 	%p4, %r6, %r7;
	@%p4 bra 	$Lt_1_5378;
	.loc	18	133	0
	ld.param.u64 	%rd20, [__cudaparm__Z6kernelPjPbS0_9cudaGraph_vplist];
	mul.lo.u64 	%rd21, %rd18, 4;
	add.u64 	%rd22, %rd20, %rd21;
	mov.s32 	%r8, -1;
	atom.global.add.u32 	%r9, [%rd22], %r8;
$Lt_1_5378:
	add.u64 	%rd13, %rd13, 8;
	setp.ne.u64 	%p5, %rd13, %rd15;
	@%p5 bra 	$Lt_1_5122;
$Lt_1_4610:
	.loc	19	50	0
	mov.s16 	%rh3, 0;
	st.global.s8 	[%rd4+0], %rh3;
$LBB12__Z6kernelPjPbS0_9cudaGraph:
	.loc	19	52	0
	exit;
$LDWend__Z6kernelPjPbS0_9cudaGraph:
	} // _Z6kernelPjPbS0_9cudaGraph

	.entry _Z7kernel2PjPbS0_9cudaGraphjS_S0_ (
		.param .u64 __cudaparm__Z7kernel2PjPbS0_9cudaGraphjS_S0__vplist,
		.param .u64 __cudaparm__Z7kernel2PjPbS0_9cudaGraphjS_S0__rmlist,
		.param .u64 __cudaparm__Z7kernel2PjPbS0_9cudaGraphjS_S0__flaglist,
		.param .align 8 .b8 __cudaparm__Z7kernel2PjPbS0_9cudaGraphjS_S0__graph[32],
		.param .u32 __cudaparm__Z7kernel2PjPbS0_9cudaGraphjS_S0__kcore,
		.param .u64 __cudaparm__Z7kernel2PjPbS0_9cudaGraphjS_S0__rm_cnt,
		.param .u64 __cudaparm__Z7kernel2PjPbS0_9cudaGraphjS_S0__d_over)
	{
	.reg .u16 %rh<7>;
	.reg .u32 %r<11>;
	.reg .u64 %rd<13>;
	.reg .pred %p<5>;
	.loc	19	60	0
$LDWbegin__Z7kernel2PjPbS0_9cudaGraphjS_S0_:
	mov.u16 	%rh1, %ctaid.x;
	mov.u16 	%rh2, %ntid.x;
	mul.wide.u16 	%r1, %rh1, %rh2;
	cvt.u32.u16 	%r2, %tid.x;
	add.u32 	%r3, %r2, %r1;
	cvt.u64.u32 	%rd1, %r3;
	ld.param.u64 	%rd2, [__cudaparm__Z7kernel2PjPbS0_9cudaGraphjS_S0__graph+16];
	setp.gt.u64 	%p1, %rd2, %rd1;
	@%p1 bra 	$Lt_2_2562;
	bra.uni 	$LBB7__Z7kernel2PjPbS0_9cudaGraphjS_S0_;
$Lt_2_2562:
	.loc	19	64	0
	ld.param.u64 	%rd3, [__cudaparm__Z7kernel2PjPbS0_9cudaGraphjS_S0__rmlist];
	add.u64 	%rd4, %rd3, %rd1;
	ld.global.s8 	%r4, [%rd4+0];
	mov.u32 	%r5, 0;
	setp.ne.s32 	%p2, %r4, %r5;
	@%p2 bra 	$LBB7__Z7kernel2PjPbS0_9cudaGraphjS_S0_;
	ld.param.u64 	%rd5, [__cudaparm__Z7kernel2PjPbS0_9cudaGraphjS_S0__vplist];
	mul.lo.u64 	%rd6, %rd1, 4;
	add.u64 	%rd7, %rd5, %rd6;
	ld.global.u32 	%r6, [%rd7+0];
	ld.param.u32 	%r7, [__cudaparm__Z7kernel2PjPbS0_9cudaGraphjS_S0__kcore];
	setp.ge.u32 	%p3, %r6, %r7;
	@%p3 bra 	$LBB7__Z7kernel2PjPbS0_9cudaGraphjS_S0_;
	.loc	19	71	0
	mov.s16 	%rh3, 1;
	st.global.s8 	[%rd4+0], %rh3;
	.loc	19	72	0
	mov.s16 	%rh4, 1;
	ld.param.u64 	%rd8, [__cudaparm__Z7kernel2PjPbS0_9cudaGraphjS_S0__flaglist];
	add.u64 	%rd9, %rd8, %rd1;
	st.global.s8 	[%rd9+0], %rh4;
	.loc	18	123	0
	ld.param.u64 	%rd10, [__cudaparm__Z7kernel2PjPbS0_9cudaGraphjS_S0__rm_cnt];
	mov.u32 	%r8, 1;
	atom.global.add.u32 	%r9, [%rd10], %r8;
	.loc	19	74	0
	mov.s16 	%rh5, 0;
	ld.param.u64 	%rd11, [__cudaparm__Z7kernel2PjPbS0_9cudaGraphjS_S0__d_over];
	st.global.s8 	[%rd11+0], %rh5;
$LBB7__Z7kernel2PjPbS0_9cudaGraphjS_S0_:
	.loc	19	77	0
	exit;
$LDWend__Z7kernel2PjPbS0_9cudaGraphjS_S0_:
	} // _Z7kernel2PjPbS0_9cudaGraphjS_S0_



// ===== COMPILED SASS (sm_100) =====

	.target	sm_100

	.elftype	@"ET_EXEC"


//--------------------- .note.nv.tkinfo           --------------------------
	.section	.note.nv.tkinfo,"",@"SHT_NOTE"
	.sectionflags	@"SHF_NOTE_NV_TKINFO"
	.tkinfo
        /*0018*/ 	.word	0x00000002
        /*0030*/ 	.string	""
        /*0030*/ 	.string	"ptxas"
        /*0030*/ 	.string	"Cuda compilation tools, release 13.0, V13.0.88"
        /*0030*/ 	.string	"Build cuda_13.0.r13.0/compiler.36424714_0"
        /*0030*/ 	.string	"-arch sm_100 "



//--------------------- .note.nv.cuinfo           --------------------------
	.section	.note.nv.cuinfo,"",@"SHT_NOTE"
	.sectionflags	@"SHF_NOTE_NV_CUINFO"
        /*0018*/ 	.short	0x0002
        /*001a*/ 	.short	0x000b
        /*001c*/ 	.short	0x0082
	.zero		2


//--------------------- .nv.info                  --------------------------
	.section	.nv.info,"",@"SHT_CUDA_INFO"
	.align	4


	//----- nvinfo : EIATTR_REGCOUNT
	.align		4
        /*0000*/ 	.byte	0x04, 0x2f
        /*0002*/ 	.short	(.L_1 - .L_0)
	.align		4
.L_0:
        /*0004*/ 	.word	index@(_Z10initializePjPbS0_9cudaGraph)
        /*0008*/ 	.word	0x0000000e


	//----- nvinfo : EIATTR_FRAME_SIZE
	.align		4
.L_1:
        /*000c*/ 	.byte	0x04, 0x11
        /*000e*/ 	.short	(.L_3 - .L_2)
	.align		4
.L_2:
        /*0010*/ 	.word	index@(_Z10initializePjPbS0_9cudaGraph)
        /*0014*/ 	.word	0x00000000


	//----- nvinfo : EIATTR_REGCOUNT
	.align		4
.L_3:
        /*0018*/ 	.byte	0x04, 0x2f
        /*001a*/ 	.short	(.L_5 - .L_4)
	.align		4
.L_4:
        /*001c*/ 	.word	index@(_Z6kernelPjPbS0_9cudaGraph)
        /*0020*/ 	.word	0x00000014


	//----- nvinfo : EIATTR_FRAME_SIZE
	.align		4
.L_5:
        /*0024*/ 	.byte	0x04, 0x11
        /*0026*/ 	.short	(.L_7 - .L_6)
	.align		4
.L_6:
        /*0028*/ 	.word	index@(_Z6kernelPjPbS0_9cudaGraph)
        /*002c*/ 	.word	0x00000000


	//----- nvinfo : EIATTR_REGCOUNT
	.align		4
.L_7:
        /*0030*/ 	.byte	0x04, 0x2f
        /*0032*/ 	.short	(.L_9 - .L_8)
	.align		4
.L_8:
        /*0034*/ 	.word	index@(_Z7kernel2PjPbS0_9cudaGraphjS_S0_)
        /*0038*/ 	.word	0x0000000e


	//----- nvinfo : EIATTR_FRAME_SIZE
	.align		4
.L_9:
        /*003c*/ 	.byte	0x04, 0x11
        /*003e*/ 	.short	(.L_11 - .L_10)
	.align		4
.L_10:
        /*0040*/ 	.word	index@(_Z7kernel2PjPbS0_9cudaGraphjS_S0_)
        /*0044*/ 	.word	0x00000000


	//----- nvinfo : EIATTR_MIN_STACK_SIZE
	.align		4
.L_11:
        /*0048*/ 	.byte	0x04, 0x12
        /*004a*/ 	.short	(.L_13 - .L_12)
	.align		4
.L_12:
        /*004c*/ 	.word	index@(_Z7kernel2PjPbS0_9cudaGraphjS_S0_)
        /*0050*/ 	.word	0x00000000


	//----- nvinfo : EIATTR_MIN_STACK_SIZE
	.align		4
.L_13:
        /*0054*/ 	.byte	0x04, 0x12
        /*0056*/ 	.short	(.L_15 - .L_14)
	.align		4
.L_14:
        /*0058*/ 	.word	index@(_Z6kernelPjPbS0_9cudaGraph)
        /*005c*/ 	.word	0x00000000


	//----- nvinfo : EIATTR_MIN_STACK_SIZE
	.align		4
.L_15:
        /*0060*/ 	.byte	0x04, 0x12
        /*0062*/ 	.short	(.L_17 - .L_16)
	.align		4
.L_16:
        /*0064*/ 	.word	index@(_Z10initializePjPbS0_9cudaGraph)
        /*0068*/ 	.word	0x00000000
.L_17:


//--------------------- .nv.compat                --------------------------
	.section	.nv.compat,"",@"SHT_CUDA_COMPAT_INFO"
	.align	4
        /*0000*/ 	.byte	0x02, 0x09, 0x00, 0x00, 0x02, 0x02, 0x01, 0x00, 0x02, 0x05, 0x05, 0x00, 0x03, 0x07, 0x01, 0x01
        /*0010*/ 	.byte	0x02, 0x03, 0x00, 0x00, 0x02, 0x06, 0x01, 0x00, 0x04, 0x0b, 0x08, 0x00, 0x09, 0x00, 0x00, 0x00
        /*0020*/ 	.byte	0x00, 0x00, 0x00, 0x00


//--------------------- .nv.info._Z7kernel2PjPbS0_9cudaGraphjS_S0_ --------------------------
	.section	.nv.info._Z7kernel2PjPbS0_9cudaGraphjS_S0_,"",@"SHT_CUDA_INFO"
	.sectionflags	@""
	.align	4


	//----- nvinfo : EIATTR_CUDA_API_VERSION
	.align		4
        /*0000*/ 	.byte	0x04, 0x37
        /*0002*/ 	.short	(.L_19 - .L_18)
.L_18:
        /*0004*/ 	.word	0x00000082


	//----- nvinfo : EIATTR_KPARAM_INFO
	.align		4
.L_19:
        /*0008*/ 	.byte	0x04, 0x17
        /*000a*/ 	.short	(.L_21 - .L_20)
.L_20:
        /*000c*/ 	.word	0x00000000
        /*0010*/ 	.short	0x0006
        /*0012*/ 	.short	0x0048
        /*0014*/ 	.byte	0x00, 0xf0, 0x21, 0x00


	//----- nvinfo : EIATTR_KPARAM_INFO
	.align		4
.L_21:
        /*0018*/ 	.byte	0x04, 0x17
        /*001a*/ 	.short	(.L_23 - .L_22)
.L_22:
        /*001c*/ 	.word	0x00000000
        /*0020*/ 	.short	0x0005
        /*0022*/ 	.short	0x0040
        /*0024*/ 	.byte	0x00, 0xf0, 0x21, 0x00


	//----- nvinfo : EIATTR_KPARAM_INFO
	.align		4
.L_23:
        /*0028*/ 	.byte	0x04, 0x17
        /*002a*/ 	.short	(.L_25 - .L_24)
.L_24:
        /*002c*/ 	.word	0x00000000
        /*0030*/ 	.short	0x0004
        /*0032*/ 	.short	0x0038
        /*0034*/ 	.byte	0x00, 0xf0, 0x11, 0x00


	//----- nvinfo : EIATTR_KPARAM_INFO
	.align		4
.L_25:
        /*0038*/ 	.byte	0x04, 0x17
        /*003a*/ 	.short	(.L_27 - .L_26)
.L_26:
        /*003c*/ 	.word	0x00000000
        /*0040*/ 	.short	0x0003
        /*0042*/ 	.short	0x0018
        /*0044*/ 	.byte	0x00, 0xf0, 0x81, 0x00


	//----- nvinfo : EIATTR_KPARAM_INFO
	.align		4
.L_27:
        /*0048*/ 	.byte	0x04, 0x17
        /*004a*/ 	.short	(.L_29 - .L_28)
.L_28:
        /*004c*/ 	.word	0x00000000
        /*0050*/ 	.short	0x0002
        /*0052*/ 	.short	0x0010
        /*0054*/ 	.byte	0x00, 0xf0, 0x21, 0x00


	//----- nvinfo : EIATTR_KPARAM_INFO
	.align		4
.L_29:
        /*0058*/ 	.byte	0x04, 0x17
        /*005a*/ 	.short	(.L_31 - .L_30)
.L_30:
        /*005c*/ 	.word	0x00000000
        /*0060*/ 	.short	0x0001
        /*0062*/ 	.short	0x0008
        /*0064*/ 	.byte	0x00, 0xf0, 0x21, 0x00


	//----- nvinfo : EIATTR_KPARAM_INFO
	.align		4
.L_31:
        /*0068*/ 	.byte	0x04, 0x17
        /*006a*/ 	.short	(.L_33 - .L_32)
.L_32:
        /*006c*/ 	.word	0x00000000
        /*0070*/ 	.short	0x0000
        /*0072*/ 	.short	0x0000
        /*0074*/ 	.byte	0x00, 0xf0, 0x21, 0x00


	//----- nvinfo : EIATTR_SPARSE_MMA_MASK
	.align		4
.L_33:
        /*0078*/ 	.byte	0x03, 0x50
        /*007a*/ 	.short	0x0000


	//----- nvinfo : EIATTR_MAXREG_COUNT
	.align		4
        /*007c*/ 	.byte	0x03, 0x1b
        /*007e*/ 	.short	0x00ff


	//----- nvinfo : EIATTR_MERCURY_ISA_VERSION
	.align		4
        /*0080*/ 	.byte	0x03, 0x5f
        /*0082*/ 	.short	0x0101


	//----- nvinfo : EIATTR_INT_WARP_WIDE_INSTR_OFFSETS
	.align		4
        /*0084*/ 	.byte	0x04, 0x31
        /*0086*/ 	.short	(.L_35 - .L_34)


	//   ....[0]....
.L_34:
        /*0088*/ 	.word	0x000001e0


	//----- nvinfo : EIATTR_VRC_CTA_INIT_COUNT
	.align		4
.L_35:
        /*008c*/ 	.byte	0x02, 0x4a
	.zero		1
	.zero		1


	//----- nvinfo : EIATTR_EXIT_INSTR_OFFSETS
	.align		4
        /*0090*/ 	.byte	0x04, 0x1c
        /*0092*/ 	.short	(.L_37 - .L_36)


	//   ....[0]....
.L_36:
        /*0094*/ 	.word	0x000000b0


	//   ....[1]....
        /*0098*/ 	.word	0x00000120


	//   ....[2]....
        /*009c*/ 	.word	0x000001a0


	//   ....[3]....
        /*00a0*/ 	.word	0x000002a0


	//----- nvinfo : EIATTR_CBANK_PARAM_SIZE
	.align		4
.L_37:
        /*00a4*/ 	.byte	0x03, 0x19
        /*00a6*/ 	.short	0x0050


	//----- nvinfo : EIATTR_PARAM_CBANK
	.align		4
        /*00a8*/ 	.byte	0x04, 0x0a
        /*00aa*/ 	.short	(.L_39 - .L_38)
	.align		4
.L_38:
        /*00ac*/ 	.word	index@(.nv.constant0._Z7kernel2PjPbS0_9cudaGraphjS_S0_)
        /*00b0*/ 	.short	0x0380
        /*00b2*/ 	.short	0x0050


	//----- nvinfo : EIATTR_SW_WAR
	.align		4
.L_39:
        /*00b4*/ 	.byte	0x04, 0x36
        /*00b6*/ 	.short	(.L_41 - .L_40)
.L_40:
        /*00b8*/ 	.word	0x00000008
.L_41:


//--------------------- .nv.info._Z6kernelPjPbS0_9cudaGraph --------------------------
	.section	.nv.info._Z6kernelPjPbS0_9cudaGraph,"",@"SHT_CUDA_INFO"
	.sectionflags	@""
	.align	4


	//----- nvinfo : EIATTR_CUDA_API_VERSION
	.align		4
        /*0000*/ 	.byte	0x04, 0x37
        /*0002*/ 	.short	(.L_43 - .L_42)
.L_42:
        /*0004*/ 	.word	0x00000082


	//----- nvinfo : EIATTR_KPARAM_INFO
	.align		4
.L_43:
        /*0008*/ 	.byte	0x04, 0x17
        /*000a*/ 	.short	(.L_45 - .L_44)
.L_44:
        /*000c*/ 	.word	0x00000000
        /*0010*/ 	.short	0x0003
        /*0012*/ 	.short	0x0018
        /*0014*/ 	.byte	0x00, 0xf0, 0x81, 0x00


	//----- nvinfo : EIATTR_KPARAM_INFO
	.align		4
.L_45:
        /*0018*/ 	.byte	0x04, 0x17
        /*001a*/ 	.short	(.L_47 - .L_46)
.L_46:
        /*001c*/ 	.word	0x00000000
        /*0020*/ 	.short	0x0002
        /*0022*/ 	.short	0x0010
        /*0024*/ 	.byte	0x00, 0xf0, 0x21, 0x00


	//----- nvinfo : EIATTR_KPARAM_INFO
	.align		4
.L_47:
        /*0028*/ 	.byte	0x04, 0x17
        /*002a*/ 	.short	(.L_49 - .L_48)
.L_48:
        /*002c*/ 	.word	0x00000000
        /*0030*/ 	.short	0x0001
        /*0032*/ 	.short	0x0008
        /*0034*/ 	.byte	0x00, 0xf0, 0x21, 0x00


	//----- nvinfo : EIATTR_KPARAM_INFO
	.align		4
.L_49:
        /*0038*/ 	.byte	0x04, 0x17
        /*003a*/ 	.short	(.L_51 - .L_50)
.L_50:
        /*003c*/ 	.word	0x00000000
        /*0040*/ 	.short	0x0000
        /*0042*/ 	.short	0x0000
        /*0044*/ 	.byte	0x00, 0xf0, 0x21, 0x00


	//----- nvinfo : EIATTR_SPARSE_MMA_MASK
	.align		4
.L_51:
        /*0048*/ 	.byte	0x03, 0x50
        /*004a*/ 	.short	0x0000


	//----- nvinfo : EIATTR_MAXREG_COUNT
	.align		4
        /*004c*/ 	.byte	0x03, 0x1b
        /*004e*/ 	.short	0x00ff


	//----- nvinfo : EIATTR_MERCURY_ISA_VERSION
	.align		4
        /*0050*/ 	.byte	0x03, 0x5f
        /*0052*/ 	.short	0x0101


	//----- nvinfo : EIATTR_VRC_CTA_INIT_COUNT
	.align		4
        /*0054*/ 	.byte	0x02, 0x4a
	.zero		1
	.zero		1


	//----- nvinfo : EIATTR_EXIT_INSTR_OFFSETS
	.align		4
        /*0058*/ 	.byte	0x04, 0x1c
        /*005a*/ 	.short	(.L_53 - .L_52)


	//   ....[0]....
.L_52:
        /*005c*/ 	.word	0x000000b0


	//   ....[1]....
        /*0060*/ 	.word	0x00000120


	//   ....[2]....
        /*0064*/ 	.word	0x000003d0


	//----- nvinfo : EIATTR_CRS_STACK_SIZE
	.align		4
.L_53:
        /*0068*/ 	.byte	0x04, 0x1e
        /*006a*/ 	.short	(.L_55 - .L_54)
.L_54:
        /*006c*/ 	.word	0x00000000


	//----- nvinfo : EIATTR_CBANK_PARAM_SIZE
	.align		4
.L_55:
        /*0070*/ 	.byte	0x03, 0x19
        /*0072*/ 	.short	0x0038


	//----- nvinfo : EIATTR_PARAM_CBANK
	.align		4
        /*0074*/ 	.byte	0x04, 0x0a
        /*0076*/ 	.short	(.L_57 - .L_56)
	.align		4
.L_56:
        /*0078*/ 	.word	index@(.nv.constant0._Z6kernelPjPbS0_9cudaGraph)
        /*007c*/ 	.short	0x0380
        /*007e*/ 	.short	0x0038


	//----- nvinfo : EIATTR_SW_WAR
	.align		4
.L_57:
        /*0080*/ 	.byte	0x04, 0x36
        /*0082*/ 	.short	(.L_59 - .L_58)
.L_58:
        /*0084*/ 	.word	0x00000008
.L_59:


//--------------------- .nv.info._Z10initializePjPbS0_9cudaGraph --------------------------
	.section	.nv.info._Z10initializePjPbS0_9cudaGraph,"",@"SHT_CUDA_INFO"
	.sectionflags	@""
	.align	4


	//----- nvinfo : EIATTR_CUDA_API_VERSION
	.align		4
        /*0000*/ 	.byte	0x04, 0x37
        /*0002*/ 	.short	(.L_61 - .L_60)
.L_60:
        /*0004*/ 	.word	0x00000082


	//----- nvinfo : EIATTR_KPARAM_INFO
	.align		4
.L_61:
        /*0008*/ 	.byte	0x04, 0x17
        /*000a*/ 	.short	(.L_63 - .L_62)
.L_62:
        /*000c*/ 	.word	0x00000000
        /*0010*/ 	.short	0x0003
        /*0012*/ 	.short	0x0018
        /*0014*/ 	.byte	0x00, 0xf0, 0x81, 0x00


	//----- nvinfo : EIATTR_KPARAM_INFO
	.align		4
.L_63:
        /*0018*/ 	.byte	0x04, 0x17
        /*001a*/ 	.short	(.L_65 - .L_64)
.L_64:
        /*001c*/ 	.word	0x00000000
        /*0020*/ 	.short	0x0002
        /*0022*/ 	.short	0x0010
        /*0024*/ 	.byte	0x00, 0xf0, 0x21, 0x00


	//----- nvinfo : EIATTR_KPARAM_INFO
	.align		4
.L_65:
        /*0028*/ 	.byte	0x04, 0x17
        /*002a*/ 	.short	(.L_67 - .L_66)
.L_66:
        /*002c*/ 	.word	0x00000000
        /*0030*/ 	.short	0x0001
        /*0032*/ 	.short	0x0008
        /*0034*/ 	.byte	0x00, 0xf0, 0x21, 0x00


	//----- nvinfo : EIATTR_KPARAM_INFO
	.align		4
.L_67:
        /*0038*/ 	.byte	0x04, 0x17
        /*003a*/ 	.short	(.L_69 - .L_68)
.L_68:
        /*003c*/ 	.word	0x00000000
        /*0040*/ 	.short	0x0000
        /*0042*/ 	.short	0x0000
        /*0044*/ 	.byte	0x00, 0xf0, 0x21, 0x00


	//----- nvinfo : EIATTR_SPARSE_MMA_MASK
	.align		4
.L_69:
        /*0048*/ 	.byte	0x03, 0x50
        /*004a*/ 	.short	0x0000


	//----- nvinfo : EIATTR_MAXREG_COUNT
	.align		4
        /*004c*/ 	.byte	0x03, 0x1b
        /*004e*/ 	.short	0x00ff


	//----- nvinfo : EIATTR_MERCURY_ISA_VERSION
	.align		4
        /*0050*/ 	.byte	0x03, 0x5f
        /*0052*/ 	.short	0x0101


	//----- nvinfo : EIATTR_VRC_CTA_INIT_COUNT
	.align		4
        /*0054*/ 	.byte	0x02, 0x4a
	.zero		1
	.zero		1


	//----- nvinfo : EIATTR_EXIT_INSTR_OFFSETS
	.align		4
        /*0058*/ 	.byte	0x04, 0x1c
        /*005a*/ 	.short	(.L_71 - .L_70)


	//   ....[0]....
.L_70:
        /*005c*/ 	.word	0x000000b0


	//   ....[1]....
        /*0060*/ 	.word	0x00000200


	//----- nvinfo : EIATTR_CBANK_PARAM_SIZE
	.align		4
.L_71:
        /*0064*/ 	.byte	0x03, 0x19
        /*0066*/ 	.short	0x0038


	//----- nvinfo : EIATTR_PARAM_CBANK
	.align		4
        /*0068*/ 	.byte	0x04, 0x0a
        /*006a*/ 	.short	(.L_73 - .L_72)
	.align		4
.L_72:
        /*006c*/ 	.word	index@(.nv.constant0._Z10initializePjPbS0_9cudaGraph)
        /*0070*/ 	.short	0x0380
        /*0072*/ 	.short	0x0038


	//----- nvinfo : EIATTR_SW_WAR
	.align		4
.L_73:
        /*0074*/ 	.byte	0x04, 0x36
        /*0076*/ 	.short	(.L_75 - .L_74)
.L_74:
        /*0078*/ 	.word	0x00000008
.L_75:


//--------------------- .nv.callgraph             --------------------------
	.section	.nv.callgraph,"",@"SHT_CUDA_CALLGRAPH"
	.align	4
	.sectionentsize	8
	.align		4
        /*0000*/ 	.word	0x00000000
	.align		4
        /*0004*/ 	.word	0xffffffff
	.align		4
        /*0008*/ 	.word	0x00000000
	.align		4
        /*000c*/ 	.word	0xfffffffe
	.align		4
        /*0010*/ 	.word	0x00000000
	.align		4
        /*0014*/ 	.word	0xfffffffd
	.align		4
        /*0018*/ 	.word	0x00000000
	.align		4
        /*001c*/ 	.word	0xfffffffc


//--------------------- .text._Z7kernel2PjPbS0_9cudaGraphjS_S0_ --------------------------
	.section	.text._Z7kernel2PjPbS0_9cudaGraphjS_S0_,"ax",@progbits
	.align	128
.text._Z7kernel2PjPbS0_9cudaGraphjS_S0_:
        .type           _Z7kernel2PjPbS0_9cudaGraphjS_S0_,@function
        .size           _Z7kernel2PjPbS0_9cudaGraphjS_S0_,(.L_x_8 - _Z7kernel2PjPbS0_9cudaGraphjS_S0_)
        .other          _Z7kernel2PjPbS0_9cudaGraphjS_S0_,@"STO_CUDA_ENTRY STV_DEFAULT"
_Z7kernel2PjPbS0_9cudaGraphjS_S0_:
[----:B------:R-:W-:Y:S01]  /*0000*/  LDC R1, c[0x0][0x37c] ;  /* 0x0000df00ff017b82 */ /* 0x000fe20000000800 */
[----:B------:R-:W0:Y:S07]  /*0010*/  S2R R0, SR_TID.X ;  /* 0x0000000000007919 */ /* 0x000e2e0000002100 */
[----:B------:R-:W1:Y:S01]  /*0020*/  S2UR UR4, SR_CTAID.X ;  /* 0x00000000000479c3 */ /* 0x000e620000002500 */
[----:B------:R-:W2:Y:S07]  /*0030*/  LDCU.64 UR6, c[0x0][0x3a8] ;  /* 0x00007500ff0677ac */ /* 0x000eae0008000a00 */
[----:B------:R-:W3:Y:S01]  /*0040*/  LDC R9, c[0x0][0x360] ;  /* 0x0000d800ff097b82 */ /* 0x000ee20000000800 */
[----:B-1----:R-:W-:Y:S01]  /*0050*/  ULOP3.LUT UR4, UR4, 0xffff, URZ, 0xc0, !UPT ;  /* 0x0000ffff04047892 */ /* 0x002fe2000f8ec0ff */
[----:B0-----:R-:W-:-:S02]  /*0060*/  LOP3.LUT R0, R0, 0xffff, RZ, 0xc0, !PT ;  /* 0x0000ffff00007812 */ /* 0x001fc400078ec0ff */
[----:B---3--:R-:W-:-:S05]  /*0070*/  LOP3.LUT R9, R9, 0xffff, RZ, 0xc0, !PT ;  /* 0x0000ffff09097812 */ /* 0x008fca00078ec0ff */
[----:B------:R-:W-:-:S05]  /*0080*/  IMAD R9, R9, UR4, R0 ;  /* 0x0000000409097c24 */ /* 0x000fca000f8e0200 */
[----:B--2---:R-:W-:-:S04]  /*0090*/  ISETP.GE.U32.AND P0, PT, R9, UR6, PT ;  /* 0x0000000609007c0c */ /* 0x004fc8000bf06070 */
[----:B------:R-:W-:-:S13]  /*00a0*/  ISETP.GE.U32.AND.EX P0, PT, RZ, UR7, PT, P0 ;  /* 0x00000007ff007c0c */ /* 0x000fda000bf06100 */
[----:B------:R-:W-:Y:S05]  /*00b0*/  @P0 EXIT ;  /* 0x000000000000094d */ /* 0x000fea0003800000 */
[----:B------:R-:W0:Y:S01]  /*00c0*/  LDCU.64 UR4, c[0x0][0x388] ;  /* 0x00007100ff0477ac */ /* 0x000e220008000a00 */
[----:B------:R-:W1:Y:S01]  /*00d0*/  LDCU.64 UR6, c[0x0][0x358] ;  /* 0x00006b00ff0677ac */ /* 0x000e620008000a00 */
[----:B0-----:R-:W-:-:S05]  /*00e0*/  IADD3 R2, P0, PT, R9, UR4, RZ ;  /* 0x0000000409027c10 */ /* 0x001fca000ff1e0ff */
[----:B------:R-:W-:-:S05]  /*00f0*/  IMAD.X R3, RZ, RZ, UR5, P0 ;  /* 0x00000005ff037e24 */ /* 0x000fca00080e06ff */
[----:B-1----:R-:W2:Y:S02]  /*0100*/  LDG.E.S8 R0, desc[UR6][R2.64] ;  /* 0x0000000602007981 */ /* 0x002ea4000c1e1300 */
[----:B--2---:R-:W-:-:S13]  /*0110*/  ISETP.NE.AND P0, PT, R0, RZ, PT ;  /* 0x000000ff0000720c */ /* 0x004fda0003f05270 */
[----:B------:R-:W-:Y:S05]  /*0120*/  @P0 EXIT ;  /* 0x000000000000094d */ /* 0x000fea0003800000 */
[----:B------:R-:W0:Y:S01]  /*0130*/  LDC.64 R4, c[0x0][0x380] ;  /* 0x0000e000ff047b82 */ /* 0x000e220000000a00 */
[----:B------:R-:W-:Y:S01]  /*0140*/  UMOV UR4, URZ ;  /* 0x000000ff00047c82 */ /* 0x000fe20008000000 */
[----:B0-----:R-:W-:-:S04]  /*0150*/  IMAD.WIDE.U32 R4, R9, 0x4, R4 ;  /* 0x0000000409047825 */ /* 0x001fc800078e0004 */
[----:B------:R-:W-:Y:S01]  /*0160*/  VIADD R5, R5, UR4 ;  /* 0x0000000405057c36 */ /* 0x000fe20008000000 */
[----:B------:R-:W0:Y:S04]  /*0170*/  LDCU UR4, c[0x0][0x3b8] ;  /* 0x00007700ff0477ac */ /* 0x000e280008000800 */
[----:B------:R-:W0:Y:S02]  /*0180*/  LDG.E R4, desc[UR6][R4.64] ;  /* 0x0000000604047981 */ /* 0x000e24000c1e1900 */
[----:B0-----:R-:W-:-:S13]  /*0190*/  ISETP.GE.U32.AND P0, PT, R4, UR4, PT ;  /* 0x0000000404007c0c */ /* 0x001fda000bf06070 */
[----:B------:R-:W-:Y:S05]  /*01a0*/  @P0 EXIT ;  /* 0x000000000000094d */ /* 0x000fea0003800000 */
[----:B------:R-:W0:Y:S01]  /*01b0*/  S2R R0, SR_LANEID ;  /* 0x0000000000007919 */ /* 0x000e220000000000 */
[----:B------:R-:W1:Y:S01]  /*01c0*/  LDCU.64 UR8, c[0x0][0x390] ;  /* 0x00007200ff0877ac */ /* 0x000e620008000a00 */
[----:B------:R-:W2:Y:S01]  /*01d0*/  LDC.64 R4, c[0x0][0x3c0] ;  /* 0x0000f000ff047b82 */ /* 0x000ea20000000a00 */
[----:B------:R-:W-:Y:S02]  /*01e0*/  VOTEU.ANY UR4, UPT, PT ;  /* 0x0000000000047886 */ /* 0x000fe400038e0100 */
[----:B------:R-:W-:Y:S02]  /*01f0*/  UFLO.U32 UR5, UR4 ;  /* 0x00000004000572bd */ /* 0x000fe400080e0000 */
[----:B------:R-:W2:Y:S03]  /*0200*/  POPC R11, UR4 ;  /* 0x00000004000b7d09 */ /* 0x000ea60008000000 */
[----:B------:R-:W3:Y:S01]  /*0210*/  LDC.64 R6, c[0x0][0x3c8] ;  /* 0x0000f200ff067b82 */ /* 0x000ee20000000a00 */
[----:B-1----:R-:W-:-:S05]  /*0220*/  IADD3 R8, P1, PT, R9, UR8, RZ ;  /* 0x0000000809087c10 */ /* 0x002fca000ff3e0ff */
[----:B------:R-:W-:Y:S01]  /*0230*/  IMAD.X R9, RZ, RZ, UR9, P1 ;  /* 0x00000009ff097e24 */ /* 0x000fe200088e06ff */
[----:B0-----:R-:W-:Y:S01]  /*0240*/  ISETP.EQ.U32.AND P0, PT, R0, UR5, PT ;  /* 0x0000000500007c0c */ /* 0x001fe2000bf02070 */
[----:B------:R-:W-:-:S05]  /*0250*/  IMAD.MOV.U32 R0, RZ, RZ, 0x1 ;  /* 0x00000001ff007424 */ /* 0x000fca00078e00ff */
[----:B------:R-:W-:Y:S04]  /*0260*/  STG.E.S8 desc[UR6][R2.64], R0 ;  /* 0x0000000002007986 */ /* 0x000fe8000c101306 */
[----:B------:R-:W-:Y:S04]  /*0270*/  STG.E.S8 desc[UR6][R8.64], R0 ;  /* 0x0000000008007986 */ /* 0x000fe8000c101306 */
[----:B--2---:R-:W-:Y:S04]  /*0280*/  @P0 REDG.E.ADD.STRONG.GPU desc[UR6][R4.64], R11 ;  /* 0x0000000b0400098e */ /* 0x004fe8000c12e106 */
[----:B---3--:R-:W-:Y:S01]  /*0290*/  STG.E.S8 desc[UR6][R6.64], RZ ;  /* 0x000000ff06007986 */ /* 0x008fe2000c101306 */
[----:B------:R-:W-:Y:S05]  /*02a0*/  EXIT ;  /* 0x000000000000794d */ /* 0x000fea0003800000 */
.L_x_0:
[----:B------:R-:W-:-:S00]  /*02b0*/  BRA `(.L_x_0) ;  /* 0xfffffffc00fc7947 */ /* 0x000fc0000383ffff */
[----:B------:R-:W-:-:S00]  /*02c0*/  NOP ;  /* 0x0000000000007918 */ /* 0x000fc00000000000 */
        /* <DEDUP_REMOVED lines=11> */
.L_x_8:


//--------------------- .text._Z6kernelPjPbS0_9cudaGraph --------------------------
	.section	.text._Z6kernelPjPbS0_9cudaGraph,"ax",@progbits
	.align	128
.text._Z6kernelPjPbS0_9cudaGraph:
        .type           _Z6kernelPjPbS0_9cudaGraph,@function
        .size           _Z6kernelPjPbS0_9cudaGraph,(.L_x_9 - _Z6kernelPjPbS0_9cudaGraph)
        .other          _Z6kernelPjPbS0_9cudaGraph,@"STO_CUDA_ENTRY STV_DEFAULT"
_Z6kernelPjPbS0_9cudaGraph:
        /* <DEDUP_REMOVED lines=18> */
[----:B------:R-:W-:Y:S05]  /*0120*/  @!P0 EXIT ;  /* 0x000000000000894d */ /* 0x000fea0003800000 */
[----:B------:R-:W0:Y:S01]  /*0130*/  LDC.64 R2, c[0x0][0x398] ;  /* 0x0000e600ff027b82 */ /* 0x000e220000000a00 */
[----:B------:R-:W-:Y:S01]  /*0140*/  UMOV UR4, URZ ;  /* 0x000000ff00047c82 */ /* 0x000fe20008000000 */
[----:B0-----:R-:W-:-:S04]  /*0150*/  IMAD.WIDE.U32 R2, R5, 0x8, R2 ;  /* 0x0000000805027825 */ /* 0x001fc800078e0002 */
[----:B------:R-:W-:Y:S01]  /*0160*/  VIADD R3, R3, UR4 ;  /* 0x0000000403037c36 */ /* 0x000fe20008000000 */
[----:B------:R-:W0:Y:S04]  /*0170*/  LDCU.64 UR4, c[0x0][0x388] ;  /* 0x00007100ff0477ac */ /* 0x000e280008000a00 */
[----:B------:R-:W2:Y:S04]  /*0180*/  LDG.E.64 R4, desc[UR6][R2.64] ;  /* 0x0000000602047981 */ /* 0x000ea8000c1e1b00 */
[----:B------:R-:W2:Y:S01]  /*0190*/  LDG.E.64 R6, desc[UR6][R2.64+0x8] ;  /* 0x0000080602067981 */ /* 0x000ea2000c1e1b00 */
[----:B------:R-:W-:Y:S01]  /*01a0*/  BSSY.RECONVERGENT B0, `(.L_x_1) ;  /* 0x0000021000007945 */ /* 0x000fe20003800200 */
[----:B--2---:R-:W-:-:S04]  /*01b0*/  ISETP.GE.U32.AND P0, PT, R4, R6, PT ;  /* 0x000000060400720c */ /* 0x004fc80003f06070 */
[----:B------:R-:W-:-:S13]  /*01c0*/  ISETP.GE.U32.AND.EX P0, PT, R5, R7, PT, P0 ;  /* 0x000000070500720c */ /* 0x000fda0003f06100 */
[----:B0-----:R-:W-:Y:S05]  /*01d0*/  @P0 BRA `(.L_x_2) ;  /* 0x0000000000740947 */ /* 0x001fea0003800000 */
[----:B------:R-:W0:Y:S01]  /*01e0*/  LDC.64 R10, c[0x0][0x3a0] ;  /* 0x0000e800ff0a7b82 */ /* 0x000e220000000a00 */
[----:B------:R-:W-:Y:S02]  /*01f0*/  IMAD.SHL.U32 R15, R5, 0x8, RZ ;  /* 0x00000008050f7824 */ /* 0x000fe400078e00ff */
[----:B------:R-:W-:-:S05]  /*0200*/  IMAD.SHL.U32 R17, R7, 0x8, RZ ;  /* 0x0000000807117824 */ /* 0x000fca00078e00ff */
[----:B------:R-:W1:Y:S01]  /*0210*/  LDC.64 R2, c[0x0][0x380] ;  /* 0x0000e000ff027b82 */ /* 0x000e620000000a00 */
[----:B0-----:R-:W-:-:S04]  /*0220*/  IMAD.WIDE.U32 R8, R4, 0x8, R10 ;  /* 0x0000000804087825 */ /* 0x001fc800078e000a */
[----:B------:R-:W-:Y:S01]  /*0230*/  IMAD.WIDE.U32 R4, R6, 0x8, R10 ;  /* 0x0000000806047825 */ /* 0x000fe200078e000a */
[----:B------:R-:W-:-:S03]  /*0240*/  IADD3 R0, PT, PT, R9, R15, RZ ;  /* 0x0000000f09007210 */ /* 0x000fc60007ffe0ff */
[----:B------:R-:W-:Y:S02]  /*0250*/  IMAD.MOV.U32 R15, RZ, RZ, R8 ;  /* 0x000000ffff0f7224 */ /* 0x000fe400078e0008 */
[----:B-1----:R-:W-:-:S07]  /*0260*/  IMAD.IADD R17, R5, 0x1, R17 ;  /* 0x0000000105117824 */ /* 0x002fce00078e0211 */
.L_x_5:
[----:B0-----:R-:W-:Y:S01]  /*0270*/  IMAD.MOV.U32 R6, RZ, RZ, R15 ;  /* 0x000000ffff067224 */ /* 0x001fe200078e000f */
[----:B------:R-:W-:-:S05]  /*0280*/  MOV R7, R0 ;  /* 0x0000000000077202 */ /* 0x000fca0000000f00 */
[----:B------:R-:W2:Y:S02]  /*0290*/  LDG.E.64 R10, desc[UR6][R6.64] ;  /* 0x00000006060a7981 */ /* 0x000ea4000c1e1b00 */
[----:B--2---:R-:W-:-:S04]  /*02a0*/  IADD3 R8, P0, PT, R10, UR4, RZ ;  /* 0x000000040a087c10 */ /* 0x004fc8000ff1e0ff */
[----:B------:R-:W-:-:S05]  /*02b0*/  IADD3.X R9, PT, PT, R11, UR5, RZ, P0, !PT ;  /* 0x000000050b097c10 */ /* 0x000fca00087fe4ff */
[----:B------:R-:W2:Y:S01]  /*02c0*/  LDG.E.S8 R8, desc[UR6][R8.64] ;  /* 0x0000000608087981 */ /* 0x000ea2000c1e1300 */
[----:B------:R-:W-:Y:S01]  /*02d0*/  IADD3 R15, P0, PT, R15, 0x8, RZ ;  /* 0x000000080f0f7810 */ /* 0x000fe20007f1e0ff */
[----:B------:R-:W-:Y:S04]  /*02e0*/  BSSY.RECONVERGENT B1, `(.L_x_3) ;  /* 0x000000b000017945 */ /* 0x000fe80003800200 */
[----:B------:R-:W-:Y:S01]  /*02f0*/  IMAD.X R0, RZ, RZ, R0, P0 ;  /* 0x000000ffff007224 */ /* 0x000fe200000e0600 */
[----:B------:R-:W-:-:S04]  /*0300*/  ISETP.NE.U32.AND P0, PT, R15, R4, PT ;  /* 0x000000040f00720c */ /* 0x000fc80003f05070 */
[----:B------:R-:W-:Y:S02]  /*0310*/  ISETP.NE.U32.AND.EX P0, PT, R0, R17, PT, P0 ;  /* 0x000000110000720c */ /* 0x000fe40003f05100 */
[----:B--2---:R-:W-:-:S13]  /*0320*/  ISETP.NE.AND P1, PT, R8, RZ, PT ;  /* 0x000000ff0800720c */ /* 0x004fda0003f25270 */
[----:B------:R-:W-:Y:S05]  /*0330*/  @P1 BRA `(.L_x_4) ;  /* 0x0000000000141947 */ /* 0x000fea0003800000 */
[----:B------:R-:W-:-:S04]  /*0340*/  IMAD.WIDE.U32 R6, R10, 0x4, R2 ;  /* 0x000000040a067825 */ /* 0x000fc800078e0002 */
[----:B------:R-:W-:Y:S02]  /*0350*/  IMAD.SHL.U32 R11, R11, 0x4, RZ ;  /* 0x000000040b0b7824 */ /* 0x000fe400078e00ff */
[----:B------:R-:W-:-:S03]  /*0360*/  IMAD.MOV.U32 R9, RZ, RZ, -0x1 ;  /* 0xffffffffff097424 */ /* 0x000fc600078e00ff */
[----:B------:R-:W-:-:S05]  /*0370*/  IADD3 R7, PT, PT, R7, R11, RZ ;  /* 0x0000000b07077210 */ /* 0x000fca0007ffe0ff */
[----:B------:R0:W-:Y:S02]  /*0380*/  REDG.E.ADD.STRONG.GPU desc[UR6][R6.64], R9 ;  /* 0x000000090600798e */ /* 0x0001e4000c12e106 */
.L_x_4:
[----:B------:R-:W-:Y:S05]  /*0390*/  BSYNC.RECONVERGENT B1 ;  /* 0x0000000000017941 */ /* 0x000fea0003800200 */
.L_x_3:
[----:B------:R-:W-:Y:S05]  /*03a0*/  @P0 BRA `(.L_x_5) ;  /* 0xfffffffc00b00947 */ /* 0x000fea000383ffff */
.L_x_2:
[----:B------:R-:W-:Y:S05]  /*03b0*/  BSYNC.RECONVERGENT B0 ;  /* 0x0000000000007941 */ /* 0x000fea0003800200 */
.L_x_1:
[----:B------:R-:W-:Y:S01]  /*03c0*/  STG.E.S8 desc[UR6][R12.64], RZ ;  /* 0x000000ff0c007986 */ /* 0x000fe2000c101306 */
[----:B------:R-:W-:Y:S05]  /*03d0*/  EXIT ;  /* 0x000000000000794d */ /* 0x000fea0003800000 */
.L_x_6:
        /* <DEDUP_REMOVED lines=10> */
.L_x_9:


//--------------------- .text._Z10initializePjPbS0_9cudaGraph --------------------------
	.section	.text._Z10initializePjPbS0_9cudaGraph,"ax",@progbits
	.align	128
.text._Z10initializePjPbS0_9cudaGraph:
        .type           _Z10initializePjPbS0_9cudaGraph,@function
        .size           _Z10initializePjPbS0_9cudaGraph,(.L_x_10 - _Z10initializePjPbS0_9cudaGraph)
        .other          _Z10initializePjPbS0_9cudaGraph,@"STO_CUDA_ENTRY STV_DEFAULT"
_Z10initializePjPbS0_9cudaGraph:
        /* <DEDUP_REMOVED lines=12> */
[----:B------:R-:W0:Y:S01]  /*00c0*/  LDC.64 R2, c[0x0][0x398] ;  /* 0x0000e600ff027b82 */ /* 0x000e220000000a00 */
[----:B------:R-:W1:Y:S01]  /*00d0*/  LDCU.64 UR6, c[0x0][0x358] ;  /* 0x00006b00ff0677ac */ /* 0x000e620008000a00 */
[----:B------:R-:W-:Y:S01]  /*00e0*/  UMOV UR4, URZ ;  /* 0x000000ff00047c82 */ /* 0x000fe20008000000 */
[----:B------:R-:W2:Y:S05]  /*00f0*/  LDCU.64 UR8, c[0x0][0x388] ;  /* 0x00007100ff0877ac */ /* 0x000eaa0008000a00 */
[----:B------:R-:W3:Y:S01]  /*0100*/  LDC.64 R4, c[0x0][0x380] ;  /* 0x0000e000ff047b82 */ /* 0x000ee20000000a00 */
[----:B------:R-:W4:Y:S01]  /*0110*/  LDCU.64 UR10, c[0x0][0x390] ;  /* 0x00007200ff0a77ac */ /* 0x000f220008000a00 */
[----:B0-----:R-:W-:-:S04]  /*0120*/  IMAD.WIDE.U32 R2, R9, 0x8, R2 ;  /* 0x0000000809027825 */ /* 0x001fc800078e0002 */
[----:B------:R-:W-:-:S05]  /*0130*/  VIADD R3, R3, UR4 ;  /* 0x0000000403037c36 */ /* 0x000fca0008000000 */
[----:B-1----:R-:W5:Y:S04]  /*0140*/  LDG.E R0, desc[UR6][R2.64+0x8] ;  /* 0x0000080602007981 */ /* 0x002f68000c1e1900 */
[----:B------:R-:W5:Y:S01]  /*0150*/  LDG.E R11, desc[UR6][R2.64] ;  /* 0x00000006020b7981 */ /* 0x000f62000c1e1900 */
[C---:B---3--:R-:W-:Y:S01]  /*0160*/  IMAD.WIDE.U32 R4, R9.reuse, 0x4, R4 ;  /* 0x0000000409047825 */ /* 0x048fe200078e0004 */
[C---:B--2---:R-:W-:Y:S02]  /*0170*/  IADD3 R6, P0, PT, R9.reuse, UR8, RZ ;  /* 0x0000000809067c10 */ /* 0x044fe4000ff1e0ff */
[----:B----4-:R-:W-:Y:S01]  /*0180*/  IADD3 R8, P1, PT, R9, UR10, RZ ;  /* 0x0000000a09087c10 */ /* 0x010fe2000ff3e0ff */
[----:B------:R-:W-:Y:S01]  /*0190*/  VIADD R5, R5, UR4 ;  /* 0x0000000405057c36 */ /* 0x000fe20008000000 */
[----:B------:R-:W-:-:S03]  /*01a0*/  IADD3.X R7, PT, PT, RZ, UR9, RZ, P0, !PT ;  /* 0x00000009ff077c10 */ /* 0x000fc600087fe4ff */
[----:B------:R-:W-:Y:S01]  /*01b0*/  IMAD.X R9, RZ, RZ, UR11, P1 ;  /* 0x0000000bff097e24 */ /* 0x000fe200088e06ff */
[----:B-----5:R-:W-:-:S05]  /*01c0*/  IADD3 R11, PT, PT, R0, -R11, RZ ;  /* 0x8000000b000b7210 */ /* 0x020fca0007ffe0ff */
[----:B------:R-:W-:Y:S04]  /*01d0*/  STG.E desc[UR6][R4.64], R11 ;  /* 0x0000000b04007986 */ /* 0x000fe8000c101906 */
[----:B------:R-:W-:Y:S04]  /*01e0*/  STG.E.S8 desc[UR6][R6.64], RZ ;  /* 0x000000ff06007986 */ /* 0x000fe8000c101306 */
[----:B------:R-:W-:Y:S01]  /*01f0*/  STG.E.S8 desc[UR6][R8.64], RZ ;  /* 0x000000ff08007986 */ /* 0x000fe2000c101306 */
[----:B------:R-:W-:Y:S05]  /*0200*/  EXIT ;  /* 0x000000000000794d */ /* 0x000fea0003800000 */
.L_x_7:
        /* <DEDUP_REMOVED lines=15> */
.L_x_10:


//--------------------- .nv.shared.reserved.0     --------------------------
	.section	.nv.shared.reserved.0,"aw",@nobits
	.weak		__nv_reservedSMEM_offset_0_alias
	.size		__nv_reservedSMEM_offset_0_alias, 0, 64
	.other		__nv_reservedSMEM_offset_0_alias,@"STO_CUDA_RESERVED_SHARED STV_DEFAULT"
__nv_reservedSMEM_offset_0_alias:
	.zero		0
	.zero		64


//--------------------- .nv.constant0._Z7kernel2PjPbS0_9cudaGraphjS_S0_ --------------------------
	.section	.nv.constant0._Z7kernel2PjPbS0_9cudaGraphjS_S0_,"a",@progbits
	.sectionflags	@""
	.align	4
.nv.constant0._Z7kernel2PjPbS0_9cudaGraphjS_S0_:
	.zero		976


//--------------------- .nv.constant0._Z6kernelPjPbS0_9cudaGraph --------------------------
	.section	.nv.constant0._Z6kernelPjPbS0_9cudaGraph,"a",@progbits
	.sectionflags	@""
	.align	4
.nv.constant0._Z6kernelPjPbS0_9cudaGraph:
	.zero		952


//--------------------- .nv.constant0._Z10initializePjPbS0_9cudaGraph --------------------------
	.section	.nv.constant0._Z10initializePjPbS0_9cudaGraph,"a",@progbits
	.sectionflags	@""
	.align	4
.nv.constant0._Z10initializePjPbS0_9cudaGraph:
	.zero		952


//--------------------- SYMBOLS --------------------------

	.type		.nv.reservedSmem.offset0,@object
	.size		.nv.reservedSmem.offset0,0x4
